//
// Generated by NVIDIA NVVM Compiler
//
// Compiler Build ID: CL-36424714
// Cuda compilation tools, release 13.0, V13.0.88
// Based on NVVM 20.0.0
//

.version 9.0
.target sm_100
.address_size 64

	// .globl	_Z11saxpyKernelifPfiS_i

.visible .entry _Z11saxpyKernelifPfiS_i(
	.param .u32 _Z11saxpyKernelifPfiS_i_param_0,
	.param .f32 _Z11saxpyKernelifPfiS_i_param_1,
	.param .u64 .ptr .align 1 _Z11saxpyKernelifPfiS_i_param_2,
	.param .u32 _Z11saxpyKernelifPfiS_i_param_3,
	.param .u64 .ptr .align 1 _Z11saxpyKernelifPfiS_i_param_4,
	.param .u32 _Z11saxpyKernelifPfiS_i_param_5
)
{
	.reg .pred 	%p<2>;
	.reg .b32 	%r<10>;
	.reg .b32 	%f<5>;
	.reg .b64 	%rd<9>;

	ld.param.u32 	%r4, [_Z11saxpyKernelifPfiS_i_param_0];
	ld.param.f32 	%f1, [_Z11saxpyKernelifPfiS_i_param_1];
	ld.param.u64 	%rd1, [_Z11saxpyKernelifPfiS_i_param_2];
	ld.param.u32 	%r2, [_Z11saxpyKernelifPfiS_i_param_3];
	ld.param.u64 	%rd2, [_Z11saxpyKernelifPfiS_i_param_4];
	ld.param.u32 	%r3, [_Z11saxpyKernelifPfiS_i_param_5];
	mov.u32 	%r5, %ctaid.x;
	mov.u32 	%r6, %ntid.x;
	mov.u32 	%r7, %tid.x;
	mad.lo.s32 	%r1, %r5, %r6, %r7;
	setp.ge.s32 	%p1, %r1, %r4;
	@%p1 bra 	$L__BB0_2;
	cvta.to.global.u64 	%rd3, %rd1;
	cvta.to.global.u64 	%rd4, %rd2;
	mul.lo.s32 	%r8, %r2, %r1;
	mul.wide.s32 	%rd5, %r8, 4;
	add.s64 	%rd6, %rd3, %rd5;
	ld.global.f32 	%f2, [%rd6];
	mul.lo.s32 	%r9, %r3, %r1;
	mul.wide.s32 	%rd7, %r9, 4;
	add.s64 	%rd8, %rd4, %rd7;
	ld.global.f32 	%f3, [%rd8];
	fma.rn.f32 	%f4, %f1, %f2, %f3;
	st.global.f32 	[%rd8], %f4;
$L__BB0_2:
	ret;

}
	// .globl	_Z11daxpyKernelidPdiS_i
.visible .entry _Z11daxpyKernelidPdiS_i(
	.param .u32 _Z11daxpyKernelidPdiS_i_param_0,
	.param .f64 _Z11daxpyKernelidPdiS_i_param_1,
	.param .u64 .ptr .align 1 _Z11daxpyKernelidPdiS_i_param_2,
	.param .u32 _Z11daxpyKernelidPdiS_i_param_3,
	.param .u64 .ptr .align 1 _Z11daxpyKernelidPdiS_i_param_4,
	.param .u32 _Z11daxpyKernelidPdiS_i_param_5
)
{
	.reg .pred 	%p<2>;
	.reg .b32 	%r<10>;
	.reg .b64 	%rd<9>;
	.reg .b64 	%fd<5>;

	ld.param.u32 	%r4, [_Z11daxpyKernelidPdiS_i_param_0];
	ld.param.f64 	%fd1, [_Z11daxpyKernelidPdiS_i_param_1];
	ld.param.u64 	%rd1, [_Z11daxpyKernelidPdiS_i_param_2];
	ld.param.u32 	%r2, [_Z11daxpyKernelidPdiS_i_param_3];
	ld.param.u64 	%rd2, [_Z11daxpyKernelidPdiS_i_param_4];
	ld.param.u32 	%r3, [_Z11daxpyKernelidPdiS_i_param_5];
	mov.u32 	%r5, %ctaid.x;
	mov.u32 	%r6, %ntid.x;
	mov.u32 	%r7, %tid.x;
	mad.lo.s32 	%r1, %r5, %r6, %r7;
	setp.ge.s32 	%p1, %r1, %r4;
	@%p1 bra 	$L__BB1_2;
	cvta.to.global.u64 	%rd3, %rd1;
	cvta.to.global.u64 	%rd4, %rd2;
	mul.lo.s32 	%r8, %r2, %r1;
	mul.wide.s32 	%rd5, %r8, 8;
	add.s64 	%rd6, %rd3, %rd5;
	ld.global.f64 	%fd2, [%rd6];
	mul.lo.s32 	%r9, %r3, %r1;
	mul.wide.s32 	%rd7, %r9, 8;
	add.s64 	%rd8, %rd4, %rd7;
	ld.global.f64 	%fd3, [%rd8];
	fma.rn.f64 	%fd4, %fd1, %fd2, %fd3;
	st.global.f64 	[%rd8], %fd4;
$L__BB1_2:
	ret;

}


// ===== COMPILED SASS (sm_100) =====

	.target	sm_100

	.elftype	@"ET_EXEC"


//--------------------- .note.nv.tkinfo           --------------------------
	.section	.note.nv.tkinfo,"",@"SHT_NOTE"
	.sectionflags	@"SHF_NOTE_NV_TKINFO"
	.tkinfo
        /*0018*/ 	.word	0x00000002
        /*0030*/ 	.string	""
        /*0030*/ 	.string	"ptxas"
        /*0030*/ 	.string	"Cuda compilation tools, release 13.0, V13.0.88"
        /*0030*/ 	.string	"Build cuda_13.0.r13.0/compiler.36424714_0"
        /*0030*/ 	.string	"-arch sm_100 -m 64 "



//--------------------- .note.nv.cuinfo           --------------------------
	.section	.note.nv.cuinfo,"",@"SHT_NOTE"
	.sectionflags	@"SHF_NOTE_NV_CUINFO"
        /*0018*/ 	.short	0x0002
        /*001a*/ 	.short	0x0064
        /*001c*/ 	.short	0x0082
	.zero		2


//--------------------- .nv.info                  --------------------------
	.section	.nv.info,"",@"SHT_CUDA_INFO"
	.align	4


	//----- nvinfo : EIATTR_REGCOUNT
	.align		4
        /*0000*/ 	.byte	0x04, 0x2f
        /*0002*/ 	.short	(.L_1 - .L_0)
	.align		4
.L_0:
        /*0004*/ 	.word	index@(_Z11saxpyKernelifPfiS_i)
        /*0008*/ 	.word	0x0000000c


	//----- nvinfo : EIATTR_FRAME_SIZE
	.align		4
.L_1:
        /*000c*/ 	.byte	0x04, 0x11
        /*000e*/ 	.short	(.L_3 - .L_2)
	.align		4
.L_2:
        /*0010*/ 	.word	index@(_Z11saxpyKernelifPfiS_i)
        /*0014*/ 	.word	0x00000000


	//----- nvinfo : EIATTR_REGCOUNT
	.align		4
.L_3:
        /*0018*/ 	.byte	0x04, 0x2f
        /*001a*/ 	.short	(.L_5 - .L_4)
	.align		4
.L_4:
        /*001c*/ 	.word	index@(_Z11daxpyKernelidPdiS_i)
        /*0020*/ 	.word	0x0000000c


	//----- nvinfo : EIATTR_FRAME_SIZE
	.align		4
.L_5:
        /*0024*/ 	.byte	0x04, 0x11
        /*0026*/ 	.short	(.L_7 - .L_6)
	.align		4
.L_6:
        /*0028*/ 	.word	index@(_Z11daxpyKernelidPdiS_i)
        /*002c*/ 	.word	0x00000000


	//----- nvinfo : EIATTR_MIN_STACK_SIZE
	.align		4
.L_7:
        /*0030*/ 	.byte	0x04, 0x12
        /*0032*/ 	.short	(.L_9 - .L_8)
	.align		4
.L_8:
        /*0034*/ 	.word	index@(_Z11daxpyKernelidPdiS_i)
        /*0038*/ 	.word	0x00000000


	//----- nvinfo : EIATTR_MIN_STACK_SIZE
	.align		4
.L_9:
        /*003c*/ 	.byte	0x04, 0x12
        /*003e*/ 	.short	(.L_11 - .L_10)
	.align		4
.L_10:
        /*0040*/ 	.word	index@(_Z11saxpyKernelifPfiS_i)
        /*0044*/ 	.word	0x00000000
.L_11:


//--------------------- .nv.compat                --------------------------
	.section	.nv.compat,"",@"SHT_CUDA_COMPAT_INFO"
	.align	4
        /*0000*/ 	.byte	0x02, 0x09, 0x00, 0x00, 0x02, 0x02, 0x01, 0x00, 0x02, 0x05, 0x05, 0x00, 0x03, 0x07, 0x01, 0x01
        /*0010*/ 	.byte	0x02, 0x03, 0x00, 0x00, 0x02, 0x06, 0x01, 0x00, 0x04, 0x0b, 0x08, 0x00, 0x01, 0x00, 0x00, 0x00
        /*0020*/ 	.byte	0x00, 0x00, 0x00, 0x00


//--------------------- .nv.info._Z11daxpyKernelidPdiS_i --------------------------
	.section	.nv.info._Z11daxpyKernelidPdiS_i,"",@"SHT_CUDA_INFO"
	.sectionflags	@""
	.align	4


	//----- nvinfo : EIATTR_CUDA_API_VERSION
	.align		4
        /*0000*/ 	.byte	0x04, 0x37
        /*0002*/ 	.short	(.L_13 - .L_12)
.L_12:
        /*0004*/ 	.word	0x00000082


	//----- nvinfo : EIATTR_KPARAM_INFO
	.align		4
.L_13:
        /*0008*/ 	.byte	0x04, 0x17
        /*000a*/ 	.short	(.L_15 - .L_14)
.L_14:
        /*000c*/ 	.word	0x00000000
        /*0010*/ 	.short	0x0005
        /*0012*/ 	.short	0x0028
        /*0014*/ 	.byte	0x00, 0xf0, 0x11, 0x00


	//----- nvinfo : EIATTR_KPARAM_INFO
	.align		4
.L_15:
        /*0018*/ 	.byte	0x04, 0x17
        /*001a*/ 	.short	(.L_17 - .L_16)
.L_16:
        /*001c*/ 	.word	0x00000000
        /*0020*/ 	.short	0x0004
        /*0022*/ 	.short	0x0020
        /*0024*/ 	.byte	0x00, 0xf5, 0x21, 0x00


	//----- nvinfo : EIATTR_KPARAM_INFO
	.align		4
.L_17:
        /*0028*/ 	.byte	0x04, 0x17
        /*002a*/ 	.short	(.L_19 - .L_18)
.L_18:
        /*002c*/ 	.word	0x00000000
        /*0030*/ 	.short	0x0003
        /*0032*/ 	.short	0x0018
        /*0034*/ 	.byte	0x00, 0xf0, 0x11, 0x00


	//----- nvinfo : EIATTR_KPARAM_INFO
	.align		4
.L_19:
        /*0038*/ 	.byte	0x04, 0x17
        /*003a*/ 	.short	(.L_21 - .L_20)
.L_20:
        /*003c*/ 	.word	0x00000000
        /*0040*/ 	.short	0x0002
        /*0042*/ 	.short	0x0010
        /*0044*/ 	.byte	0x00, 0xf5, 0x21, 0x00


	//----- nvinfo : EIATTR_KPARAM_INFO
	.align		4
.L_21:
        /*0048*/ 	.byte	0x04, 0x17
        /*004a*/ 	.short	(.L_23 - .L_22)
.L_22:
        /*004c*/ 	.word	0x00000000
        /*0050*/ 	.short	0x0001
        /*0052*/ 	.short	0x0008
        /*0054*/ 	.byte	0x00, 0xf0, 0x21, 0x00


	//----- nvinfo : EIATTR_KPARAM_INFO
	.align		4
.L_23:
        /*0058*/ 	.byte	0x04, 0x17
        /*005a*/ 	.short	(.L_25 - .L_24)
.L_24:
        /*005c*/ 	.word	0x00000000
        /*0060*/ 	.short	0x0000
        /*0062*/ 	.short	0x0000
        /*0064*/ 	.byte	0x00, 0xf0, 0x11, 0x00


	//----- nvinfo : EIATTR_SPARSE_MMA_MASK
	.align		4
.L_25:
        /*0068*/ 	.byte	0x03, 0x50
        /*006a*/ 	.short	0x0000


	//----- nvinfo : EIATTR_MAXREG_COUNT
	.align		4
        /*006c*/ 	.byte	0x03, 0x1b
        /*006e*/ 	.short	0x00ff


	//----- nvinfo : EIATTR_MERCURY_ISA_VERSION
	.align		4
        /*0070*/ 	.byte	0x03, 0x5f
        /*0072*/ 	.short	0x0101


	//----- nvinfo : EIATTR_VRC_CTA_INIT_COUNT
	.align		4
        /*0074*/ 	.byte	0x02, 0x4a
	.zero		1
	.zero		1


	//----- nvinfo : EIATTR_EXIT_INSTR_OFFSETS
	.align		4
        /*0078*/ 	.byte	0x04, 0x1c
        /*007a*/ 	.short	(.L_27 - .L_26)


	//   ....[0]....
.L_26:
        /*007c*/ 	.word	0x00000070


	//   ....[1]....
        /*0080*/ 	.word	0x00000160


	//----- nvinfo : EIATTR_CBANK_PARAM_SIZE
	.align		4
.L_27:
        /*0084*/ 	.byte	0x03, 0x19
        /*0086*/ 	.short	0x002c


	//----- nvinfo : EIATTR_PARAM_CBANK
	.align		4
        /*0088*/ 	.byte	0x04, 0x0a
        /*008a*/ 	.short	(.L_29 - .L_28)
	.align		4
.L_28:
        /*008c*/ 	.word	index@(.nv.constant0._Z11daxpyKernelidPdiS_i)
        /*0090*/ 	.short	0x0380
        /*0092*/ 	.short	0x002c


	//----- nvinfo : EIATTR_SW_WAR
	.align		4
.L_29:
        /*0094*/ 	.byte	0x04, 0x36
        /*0096*/ 	.short	(.L_31 - .L_30)
.L_30:
        /*0098*/ 	.word	0x00000008
.L_31:


//--------------------- .nv.info._Z11saxpyKernelifPfiS_i --------------------------
	.section	.nv.info._Z11saxpyKernelifPfiS_i,"",@"SHT_CUDA_INFO"
	.sectionflags	@""
	.align	4


	//----- nvinfo : EIATTR_CUDA_API_VERSION
	.align		4
        /*0000*/ 	.byte	0x04, 0x37
        /*0002*/ 	.short	(.L_33 - .L_32)
.L_32:
        /*0004*/ 	.word	0x00000082


	//----- nvinfo : EIATTR_KPARAM_INFO
	.align		4
.L_33:
        /*0008*/ 	.byte	0x04, 0x17
        /*000a*/ 	.short	(.L_35 - .L_34)
.L_34:
        /*000c*/ 	.word	0x00000000
        /*0010*/ 	.short	0x0005
        /*0012*/ 	.short	0x0020
        /*0014*/ 	.byte	0x00, 0xf0, 0x11, 0x00


	//----- nvinfo : EIATTR_KPARAM_INFO
	.align		4
.L_35:
        /*0018*/ 	.byte	0x04, 0x17
        /*001a*/ 	.short	(.L_37 - .L_36)
.L_36:
        /*001c*/ 	.word	0x00000000
        /*0020*/ 	.short	0x0004
        /*0022*/ 	.short	0x0018
        /*0024*/ 	.byte	0x00, 0xf5, 0x21, 0x00


	//----- nvinfo : EIATTR_KPARAM_INFO
	.align		4
.L_37:
        /*0028*/ 	.byte	0x04, 0x17
        /*002a*/ 	.short	(.L_39 - .L_38)
.L_38:
        /*002c*/ 	.word	0x00000000
        /*0030*/ 	.short	0x0003
        /*0032*/ 	.short	0x0010
        /*0034*/ 	.byte	0x00, 0xf0, 0x11, 0x00


	//----- nvinfo : EIATTR_KPARAM_INFO
	.align		4
.L_39:
        /*0038*/ 	.byte	0x04, 0x17
        /*003a*/ 	.short	(.L_41 - .L_40)
.L_40:
        /*003c*/ 	.word	0x00000000
        /*0040*/ 	.short	0x0002
        /*0042*/ 	.short	0x0008
        /*0044*/ 	.byte	0x00, 0xf5, 0x21, 0x00


	//----- nvinfo : EIATTR_KPARAM_INFO
	.align		4
.L_41:
        /*0048*/ 	.byte	0x04, 0x17
        /*004a*/ 	.short	(.L_43 - .L_42)
.L_42:
        /*004c*/ 	.word	0x00000000
        /*0050*/ 	.short	0x0001
        /*0052*/ 	.short	0x0004
        /*0054*/ 	.byte	0x00, 0xf0, 0x11, 0x00


	//----- nvinfo : EIATTR_KPARAM_INFO
	.align		4
.L_43:
        /*0058*/ 	.byte	0x04, 0x17
        /*005a*/ 	.short	(.L_45 - .L_44)
.L_44:
        /*005c*/ 	.word	0x00000000
        /*0060*/ 	.short	0x0000
        /*0062*/ 	.short	0x0000
        /*0064*/ 	.byte	0x00, 0xf0, 0x11, 0x00


	//----- nvinfo : EIATTR_SPARSE_MMA_MASK
	.align		4
.L_45:
        /*0068*/ 	.byte	0x03, 0x50
        /*006a*/ 	.short	0x0000


	//----- nvinfo : EIATTR_MAXREG_COUNT
	.align		4
        /*006c*/ 	.byte	0x03, 0x1b
        /*006e*/ 	.short	0x00ff


	//----- nvinfo : EIATTR_MERCURY_ISA_VERSION
	.align		4
        /*0070*/ 	.byte	0x03, 0x5f
        /*0072*/ 	.short	0x0101


	//----- nvinfo : EIATTR_VRC_CTA_INIT_COUNT
	.align		4
        /*0074*/ 	.byte	0x02, 0x4a
	.zero		1
	.zero		1


	//----- nvinfo : EIATTR_EXIT_INSTR_OFFSETS
	.align		4
        /*0078*/ 	.byte	0x04, 0x1c
        /*007a*/ 	.short	(.L_47 - .L_46)


	//   ....[0]....
.L_46:
        /*007c*/ 	.word	0x00000070


	//   ....[1]....
        /*0080*/ 	.word	0x00000160


	//----- nvinfo : EIATTR_CBANK_PARAM_SIZE
	.align		4
.L_47:
        /*0084*/ 	.byte	0x03, 0x19
        /*0086*/ 	.short	0x0024


	//----- nvinfo : EIATTR_PARAM_CBANK
	.align		4
        /*0088*/ 	.byte	0x04, 0x0a
        /*008a*/ 	.short	(.L_49 - .L_48)
	.align		4
.L_48:
        /*008c*/ 	.word	index@(.nv.constant0._Z11saxpyKernelifPfiS_i)
        /*0090*/ 	.short	0x0380
        /*0092*/ 	.short	0x0024


	//----- nvinfo : EIATTR_SW_WAR
	.align		4
.L_49:
        /*0094*/ 	.byte	0x04, 0x36
        /*0096*/ 	.short	(.L_51 - .L_50)
.L_50:
        /*0098*/ 	.word	0x00000008
.L_51:


//--------------------- .nv.callgraph             --------------------------
	.section	.nv.callgraph,"",@"SHT_CUDA_CALLGRAPH"
	.align	4
	.sectionentsize	8
	.align		4
        /*0000*/ 	.word	0x00000000
	.align		4
        /*0004*/ 	.word	0xffffffff
	.align		4
        /*0008*/ 	.word	0x00000000
	.align		4
        /*000c*/ 	.word	0xfffffffe
	.align		4
        /*0010*/ 	.word	0x00000000
	.align		4
        /*0014*/ 	.word	0xfffffffd
	.align		4
        /*0018*/ 	.word	0x00000000
	.align		4
        /*001c*/ 	.word	0xfffffffc


//--------------------- .text._Z11daxpyKernelidPdiS_i --------------------------
	.section	.text._Z11daxpyKernelidPdiS_i,"ax",@progbits
	.align	128
        .global         _Z11daxpyKernelidPdiS_i
        .type           _Z11daxpyKernelidPdiS_i,@function
        .size           _Z11daxpyKernelidPdiS_i,(.L_x_2 - _Z11daxpyKernelidPdiS_i)
        .other          _Z11daxpyKernelidPdiS_i,@"STO_CUDA_ENTRY STV_DEFAULT"
_Z11daxpyKernelidPdiS_i:
.text._Z11daxpyKernelidPdiS_i:
[----:B------:R-:W-:Y:S01]  /*0000*/  LDC R1, c[0x0][0x37c] ;  /* 0x0000df00ff017b82 */ /* 0x000fe20000000800 */
[----:B------:R-:W0:Y:S07]  /*0010*/  S2R R3, SR_TID.X ;  /* 0x0000000000037919 */ /* 0x000e2e0000002100 */
[----:B------:R-:W0:Y:S01]  /*0020*/  S2UR UR4, SR_CTAID.X ;  /* 0x00000000000479c3 */ /* 0x000e220000002500 */
[----:B------:R-:W1:Y:S07]  /*0030*/  LDCU UR5, c[0x0][0x380] ;  /* 0x00007000ff0577ac */ /* 0x000e6e0008000800 */
[----:B------:R-:W0:Y:S02]  /*0040*/  LDC R0, c[0x0][0x360] ;  /* 0x0000d800ff007b82 */ /* 0x000e240000000800 */
[----:B0-----:R-:W-:-:S05]  /*0050*/  IMAD R0, R0, UR4, R3 ;  /* 0x0000000400007c24 */ /* 0x001fca000f8e0203 */
[----:B-1----:R-:W-:-:S13]  /*0060*/  ISETP.GE.AND P0, PT, R0, UR5, PT ;  /* 0x0000000500007c0c */ /* 0x002fda000bf06270 */
[----:B------:R-:W-:Y:S05]  /*0070*/  @P0 EXIT ;  /* 0x000000000000094d */ /* 0x000fea0003800000 */
[----:B------:R-:W0:Y:S01]  /*0080*/  LDC.64 R2, c[0x0][0x390] ;  /* 0x0000e400ff027b82 */ /* 0x000e220000000a00 */
[----:B------:R-:W1:Y:S01]  /*0090*/  LDCU UR6, c[0x0][0x398] ;  /* 0x00007300ff0677ac */ /* 0x000e620008000800 */
[----:B------:R-:W2:Y:S06]  /*00a0*/  LDCU UR7, c[0x0][0x3a8] ;  /* 0x00007500ff0777ac */ /* 0x000eac0008000800 */
[----:B------:R-:W3:Y:S01]  /*00b0*/  LDC.64 R4, c[0x0][0x3a0] ;  /* 0x0000e800ff047b82 */ /* 0x000ee20000000a00 */
[----:B------:R-:W4:Y:S01]  /*00c0*/  LDCU.64 UR4, c[0x0][0x358] ;  /* 0x00006b00ff0477ac */ /* 0x000f220008000a00 */
[----:B-1----:R-:W-:-:S02]  /*00d0*/  IMAD R7, R0, UR6, RZ ;  /* 0x0000000600077c24 */ /* 0x002fc4000f8e02ff */
[----:B--2---:R-:W-:Y:S01]  /*00e0*/  IMAD R9, R0, UR7, RZ ;  /* 0x0000000700097c24 */ /* 0x004fe2000f8e02ff */
[----:B------:R-:W1:Y:S01]  /*00f0*/  LDCU.64 UR6, c[0x0][0x388] ;  /* 0x00007100ff0677ac */ /* 0x000e620008000a00 */
[----:B0-----:R-:W-:-:S06]  /*0100*/  IMAD.WIDE R2, R7, 0x8, R2 ;  /* 0x0000000807027825 */ /* 0x001fcc00078e0202 */
[----:B----4-:R-:W1:Y:S01]  /*0110*/  LDG.E.64 R2, desc[UR4][R2.64] ;  /* 0x0000000402027981 */ /* 0x010e62000c1e1b00 */
[----:B---3--:R-:W-:-:S05]  /*0120*/  IMAD.WIDE R4, R9, 0x8, R4 ;  /* 0x0000000809047825 */ /* 0x008fca00078e0204 */
[----:B------:R-:W1:Y:S02]  /*0130*/  LDG.E.64 R6, desc[UR4][R4.64] ;  /* 0x0000000404067981 */ /* 0x000e64000c1e1b00 */
[----:B-1----:R-:W-:-:S07]  /*0140*/  DFMA R6, R2, UR6, R6 ;  /* 0x0000000602067c2b */ /* 0x002fce0008000006 */
[----:B------:R-:W-:Y:S01]  /*0150*/  STG.E.64 desc[UR4][R4.64], R6 ;  /* 0x0000000604007986 */ /* 0x000fe2000c101b04 */
[----:B------:R-:W-:Y:S05]  /*0160*/  EXIT ;  /* 0x000000000000794d */ /* 0x000fea0003800000 */
.L_x_0:
[----:B------:R-:W-:-:S00]  /*0170*/  BRA `(.L_x_0) ;  /* 0xfffffffc00fc7947 */ /* 0x000fc0000383ffff */
[----:B------:R-:W-:-:S00]  /*0180*/  NOP ;  /* 0x0000000000007918 */ /* 0x000fc00000000000 */
[----:B------:R-:W-:-:S00]  /*0190*/  NOP ;  /* 0x0000000000007918 */ /* 0x000fc00000000000 */
[----:B------:R-:W-:-:S00]  /*01a0*/  NOP ;  /* 0x0000000000007918 */ /* 0x000fc00000000000 */
[----:B------:R-:W-:-:S00]  /*01b0*/  NOP ;  /* 0x0000000000007918 */ /* 0x000fc00000000000 */
[----:B------:R-:W-:-:S00]  /*01c0*/  NOP ;  /* 0x0000000000007918 */ /* 0x000fc00000000000 */
[----:B------:R-:W-:-:S00]  /*01d0*/  NOP ;  /* 0x0000000000007918 */ /* 0x000fc00000000000 */
[----:B------:R-:W-:-:S00]  /*01e0*/  NOP ;  /* 0x0000000000007918 */ /* 0x000fc00000000000 */
[----:B------:R-:W-:-:S00]  /*01f0*/  NOP ;  /* 0x0000000000007918 */ /* 0x000fc00000000000 */
.L_x_2:


//--------------------- .text._Z11saxpyKernelifPfiS_i --------------------------
	.section	.text._Z11saxpyKernelifPfiS_i,"ax",@progbits
	.align	128
        .global         _Z11saxpyKernelifPfiS_i
        .type           _Z11saxpyKernelifPfiS_i,@function
        .size           _Z11saxpyKernelifPfiS_i,(.L_x_3 - _Z11saxpyKernelifPfiS_i)
        .other          _Z11saxpyKernelifPfiS_i,@"STO_CUDA_ENTRY STV_DEFAULT"
_Z11saxpyKernelifPfiS_i:
.text._Z11saxpyKernelifPfiS_i:
        /* <DEDUP_REMOVED lines=13> */
[C---:B-1----:R-:W-:Y:S01]  /*00d0*/  IMAD R7, R0.reuse, UR6, RZ ;  /* 0x0000000600077c24 */ /* 0x042fe2000f8e02ff */
[----:B------:R-:W1:Y:S01]  /*00e0*/  LDCU UR6, c[0x0][0x384] ;  /* 0x00007080ff0677ac */ /* 0x000e620008000800 */
[----:B--2---:R-:W-:-:S02]  /*00f0*/  IMAD R9, R0, UR7, RZ ;  /* 0x0000000700097c24 */ /* 0x004fc4000f8e02ff */
[----:B0-----:R-:W-:-:S06]  /*0100*/  IMAD.WIDE R2, R7, 0x4, R2 ;  /* 0x0000000407027825 */ /* 0x001fcc00078e0202 */
[----:B----4-:R-:W1:Y:S01]  /*0110*/  LDG.E R2, desc[UR4][R2.64] ;  /* 0x0000000402027981 */ /* 0x010e62000c1e1900 */
[----:B---3--:R-:W-:-:S05]  /*0120*/  IMAD.WIDE R4, R9, 0x4, R4 ;  /* 0x0000000409047825 */ /* 0x008fca00078e0204 */
[----:B------:R-:W1:Y:S02]  /*0130*/  LDG.E R7, desc[UR4][R4.64] ;  /* 0x0000000404077981 */ /* 0x000e64000c1e1900 */
[----:B-1----:R-:W-:-:S05]  /*0140*/  FFMA R7, R2, UR6, R7 ;  /* 0x0000000602077c23 */ /* 0x002fca0008000007 */
[----:B------:R-:W-:Y:S01]  /*0150*/  STG.E desc[UR4][R4.64], R7 ;  /* 0x0000000704007986 */ /* 0x000fe2000c101904 */
[----:B------:R-:W-:Y:S05]  /*0160*/  EXIT ;  /* 0x000000000000794d */ /* 0x000fea0003800000 */
.L_x_1:
        /* <DEDUP_REMOVED lines=9> */
.L_x_3:


//--------------------- .nv.shared.reserved.0     --------------------------
	.section	.nv.shared.reserved.0,"aw",@nobits
	.weak		__nv_reservedSMEM_offset_0_alias
	.size		__nv_reservedSMEM_offset_0_alias, 0, 64
	.other		__nv_reservedSMEM_offset_0_alias,@"STO_CUDA_RESERVED_SHARED STV_DEFAULT"
__nv_reservedSMEM_offset_0_alias:
	.zero		0
	.zero		64


//--------------------- .nv.constant0._Z11daxpyKernelidPdiS_i --------------------------
	.section	.nv.constant0._Z11daxpyKernelidPdiS_i,"a",@progbits
	.sectionflags	@""
	.align	4
.nv.constant0._Z11daxpyKernelidPdiS_i:
	.zero		940


//--------------------- .nv.constant0._Z11saxpyKernelifPfiS_i --------------------------
	.section	.nv.constant0._Z11saxpyKernelifPfiS_i,"a",@progbits
	.sectionflags	@""
	.align	4
.nv.constant0._Z11saxpyKernelifPfiS_i:
	.zero		932


//--------------------- SYMBOLS --------------------------

	.type		.nv.reservedSmem.offset0,@object
	.size		.nv.reservedSmem.offset0,0x4
